//
// Generated by NVIDIA NVVM Compiler
//
// Compiler Build ID: CL-36424714
// Cuda compilation tools, release 13.0, V13.0.88
// Based on NVVM 20.0.0
//

.version 9.0
.target sm_100
.address_size 64

	// .globl	_Z19dot_product_kernel1PfS_S_i
// _ZZ19dot_product_kernel1PfS_S_iE5cache has been demoted
// _ZZ19dot_product_kernel2PfS_S_iE5cache has been demoted

.visible .entry _Z19dot_product_kernel1PfS_S_i(
	.param .u64 .ptr .align 1 _Z19dot_product_kernel1PfS_S_i_param_0,
	.param .u64 .ptr .align 1 _Z19dot_product_kernel1PfS_S_i_param_1,
	.param .u64 .ptr .align 1 _Z19dot_product_kernel1PfS_S_i_param_2,
	.param .u32 _Z19dot_product_kernel1PfS_S_i_param_3
)
{
	.reg .pred 	%p<11>;
	.reg .b32 	%r<39>;
	.reg .b32 	%f<32>;
	.reg .b64 	%rd<22>;
	// demoted variable
	.shared .align 4 .b8 _ZZ19dot_product_kernel1PfS_S_iE5cache[2048];
	ld.param.u64 	%rd4, [_Z19dot_product_kernel1PfS_S_i_param_0];
	ld.param.u64 	%rd5, [_Z19dot_product_kernel1PfS_S_i_param_1];
	ld.param.u64 	%rd3, [_Z19dot_product_kernel1PfS_S_i_param_2];
	ld.param.u32 	%r18, [_Z19dot_product_kernel1PfS_S_i_param_3];
	cvta.to.global.u64 	%rd1, %rd5;
	cvta.to.global.u64 	%rd2, %rd4;
	mov.u32 	%r1, %tid.x;
	mov.u32 	%r2, %ctaid.x;
	mov.u32 	%r38, %ntid.x;
	mad.lo.s32 	%r36, %r2, %r38, %r1;
	mov.u32 	%r19, %nctaid.x;
	mul.lo.s32 	%r5, %r38, %r19;
	setp.ge.s32 	%p1, %r36, %r18;
	shl.b32 	%r20, %r1, 2;
	mov.u32 	%r21, _ZZ19dot_product_kernel1PfS_S_iE5cache;
	add.s32 	%r6, %r21, %r20;
	@%p1 bra 	$L__BB0_8;
	ld.shared.f32 	%f31, [%r6];
	add.s32 	%r22, %r36, %r5;
	max.s32 	%r23, %r18, %r22;
	setp.lt.s32 	%p2, %r22, %r18;
	selp.u32 	%r24, 1, 0, %p2;
	add.s32 	%r25, %r22, %r24;
	sub.s32 	%r26, %r23, %r25;
	div.u32 	%r27, %r26, %r5;
	add.s32 	%r7, %r27, %r24;
	and.b32  	%r28, %r7, 3;
	setp.eq.s32 	%p3, %r28, 3;
	@%p3 bra 	$L__BB0_4;
	add.s32 	%r29, %r7, 1;
	and.b32  	%r30, %r29, 3;
	neg.s32 	%r34, %r30;
$L__BB0_3:
	.pragma "nounroll";
	mul.wide.s32 	%rd6, %r36, 4;
	add.s64 	%rd7, %rd1, %rd6;
	add.s64 	%rd8, %rd2, %rd6;
	ld.global.f32 	%f10, [%rd8];
	ld.global.f32 	%f11, [%rd7];
	fma.rn.f32 	%f31, %f10, %f11, %f31;
	add.s32 	%r36, %r36, %r5;
	add.s32 	%r34, %r34, 1;
	setp.ne.s32 	%p4, %r34, 0;
	@%p4 bra 	$L__BB0_3;
$L__BB0_4:
	setp.lt.u32 	%p5, %r7, 3;
	@%p5 bra 	$L__BB0_7;
	mul.wide.s32 	%rd12, %r5, 4;
	shl.b32 	%r31, %r5, 2;
$L__BB0_6:
	mul.wide.s32 	%rd9, %r36, 4;
	add.s64 	%rd10, %rd2, %rd9;
	ld.global.f32 	%f12, [%rd10];
	add.s64 	%rd11, %rd1, %rd9;
	ld.global.f32 	%f13, [%rd11];
	fma.rn.f32 	%f14, %f12, %f13, %f31;
	add.s64 	%rd13, %rd10, %rd12;
	ld.global.f32 	%f15, [%rd13];
	add.s64 	%rd14, %rd11, %rd12;
	ld.global.f32 	%f16, [%rd14];
	fma.rn.f32 	%f17, %f15, %f16, %f14;
	add.s64 	%rd15, %rd13, %rd12;
	ld.global.f32 	%f18, [%rd15];
	add.s64 	%rd16, %rd14, %rd12;
	ld.global.f32 	%f19, [%rd16];
	fma.rn.f32 	%f20, %f18, %f19, %f17;
	add.s64 	%rd17, %rd15, %rd12;
	ld.global.f32 	%f21, [%rd17];
	add.s64 	%rd18, %rd16, %rd12;
	ld.global.f32 	%f22, [%rd18];
	fma.rn.f32 	%f31, %f21, %f22, %f20;
	add.s32 	%r36, %r31, %r36;
	setp.lt.s32 	%p6, %r36, %r18;
	@%p6 bra 	$L__BB0_6;
$L__BB0_7:
	st.shared.f32 	[%r6], %f31;
$L__BB0_8:
	bar.sync 	0;
	setp.lt.u32 	%p7, %r38, 2;
	@%p7 bra 	$L__BB0_12;
$L__BB0_9:
	shr.u32 	%r17, %r38, 1;
	setp.ge.u32 	%p8, %r1, %r17;
	@%p8 bra 	$L__BB0_11;
	shl.b32 	%r32, %r17, 2;
	add.s32 	%r33, %r6, %r32;
	ld.shared.f32 	%f23, [%r33];
	ld.shared.f32 	%f24, [%r6];
	add.f32 	%f25, %f23, %f24;
	st.shared.f32 	[%r6], %f25;
$L__BB0_11:
	bar.sync 	0;
	setp.gt.u32 	%p9, %r38, 3;
	mov.u32 	%r38, %r17;
	@%p9 bra 	$L__BB0_9;
$L__BB0_12:
	setp.ne.s32 	%p10, %r1, 0;
	@%p10 bra 	$L__BB0_14;
	ld.shared.f32 	%f26, [_ZZ19dot_product_kernel1PfS_S_iE5cache];
	cvta.to.global.u64 	%rd19, %rd3;
	mul.wide.u32 	%rd20, %r2, 4;
	add.s64 	%rd21, %rd19, %rd20;
	st.global.f32 	[%rd21], %f26;
$L__BB0_14:
	ret;

}
	// .globl	_Z19dot_product_kernel2PfS_S_i
.visible .entry _Z19dot_product_kernel2PfS_S_i(
	.param .u64 .ptr .align 1 _Z19dot_product_kernel2PfS_S_i_param_0,
	.param .u64 .ptr .align 1 _Z19dot_product_kernel2PfS_S_i_param_1,
	.param .u64 .ptr .align 1 _Z19dot_product_kernel2PfS_S_i_param_2,
	.param .u32 _Z19dot_product_kernel2PfS_S_i_param_3
)
{
	.reg .pred 	%p<11>;
	.reg .b32 	%r<39>;
	.reg .b32 	%f<35>;
	.reg .b64 	%rd<20>;
	// demoted variable
	.shared .align 4 .b8 _ZZ19dot_product_kernel2PfS_S_iE5cache[2048];
	ld.param.u64 	%rd4, [_Z19dot_product_kernel2PfS_S_i_param_0];
	ld.param.u64 	%rd5, [_Z19dot_product_kernel2PfS_S_i_param_1];
	ld.param.u64 	%rd3, [_Z19dot_product_kernel2PfS_S_i_param_2];
	ld.param.u32 	%r17, [_Z19dot_product_kernel2PfS_S_i_param_3];
	cvta.to.global.u64 	%rd1, %rd5;
	cvta.to.global.u64 	%rd2, %rd4;
	mov.u32 	%r1, %tid.x;
	mov.u32 	%r18, %ctaid.x;
	mov.u32 	%r38, %ntid.x;
	mad.lo.s32 	%r36, %r18, %r38, %r1;
	mov.u32 	%r19, %nctaid.x;
	mul.lo.s32 	%r4, %r38, %r19;
	setp.ge.s32 	%p1, %r36, %r17;
	mov.f32 	%f34, 0f00000000;
	@%p1 bra 	$L__BB1_7;
	add.s32 	%r20, %r36, %r4;
	max.s32 	%r21, %r17, %r20;
	setp.lt.s32 	%p2, %r20, %r17;
	selp.u32 	%r22, 1, 0, %p2;
	add.s32 	%r23, %r20, %r22;
	sub.s32 	%r24, %r21, %r23;
	div.u32 	%r25, %r24, %r4;
	add.s32 	%r5, %r25, %r22;
	and.b32  	%r26, %r5, 3;
	setp.eq.s32 	%p3, %r26, 3;
	mov.f32 	%f34, 0f00000000;
	@%p3 bra 	$L__BB1_4;
	add.s32 	%r27, %r5, 1;
	and.b32  	%r28, %r27, 3;
	neg.s32 	%r34, %r28;
	mov.f32 	%f34, 0f00000000;
$L__BB1_3:
	.pragma "nounroll";
	mul.wide.s32 	%rd6, %r36, 4;
	add.s64 	%rd7, %rd1, %rd6;
	add.s64 	%rd8, %rd2, %rd6;
	ld.global.f32 	%f12, [%rd8];
	ld.global.f32 	%f13, [%rd7];
	fma.rn.f32 	%f34, %f12, %f13, %f34;
	add.s32 	%r36, %r36, %r4;
	add.s32 	%r34, %r34, 1;
	setp.ne.s32 	%p4, %r34, 0;
	@%p4 bra 	$L__BB1_3;
$L__BB1_4:
	setp.lt.u32 	%p5, %r5, 3;
	@%p5 bra 	$L__BB1_7;
	mul.wide.s32 	%rd12, %r4, 4;
	shl.b32 	%r29, %r4, 2;
$L__BB1_6:
	mul.wide.s32 	%rd9, %r36, 4;
	add.s64 	%rd10, %rd2, %rd9;
	ld.global.f32 	%f14, [%rd10];
	add.s64 	%rd11, %rd1, %rd9;
	ld.global.f32 	%f15, [%rd11];
	fma.rn.f32 	%f16, %f14, %f15, %f34;
	add.s64 	%rd13, %rd10, %rd12;
	ld.global.f32 	%f17, [%rd13];
	add.s64 	%rd14, %rd11, %rd12;
	ld.global.f32 	%f18, [%rd14];
	fma.rn.f32 	%f19, %f17, %f18, %f16;
	add.s64 	%rd15, %rd13, %rd12;
	ld.global.f32 	%f20, [%rd15];
	add.s64 	%rd16, %rd14, %rd12;
	ld.global.f32 	%f21, [%rd16];
	fma.rn.f32 	%f22, %f20, %f21, %f19;
	add.s64 	%rd17, %rd15, %rd12;
	ld.global.f32 	%f23, [%rd17];
	add.s64 	%rd18, %rd16, %rd12;
	ld.global.f32 	%f24, [%rd18];
	fma.rn.f32 	%f34, %f23, %f24, %f22;
	add.s32 	%r36, %r29, %r36;
	setp.lt.s32 	%p6, %r36, %r17;
	@%p6 bra 	$L__BB1_6;
$L__BB1_7:
	shl.b32 	%r30, %r1, 2;
	mov.u32 	%r31, _ZZ19dot_product_kernel2PfS_S_iE5cache;
	add.s32 	%r14, %r31, %r30;
	st.shared.f32 	[%r14], %f34;
	bar.sync 	0;
	setp.lt.u32 	%p7, %r38, 2;
	@%p7 bra 	$L__BB1_11;
$L__BB1_8:
	shr.u32 	%r16, %r38, 1;
	setp.ge.u32 	%p8, %r1, %r16;
	@%p8 bra 	$L__BB1_10;
	shl.b32 	%r32, %r16, 2;
	add.s32 	%r33, %r14, %r32;
	ld.shared.f32 	%f25, [%r33];
	ld.shared.f32 	%f26, [%r14];
	add.f32 	%f27, %f25, %f26;
	st.shared.f32 	[%r14], %f27;
$L__BB1_10:
	bar.sync 	0;
	setp.gt.u32 	%p9, %r38, 3;
	mov.u32 	%r38, %r16;
	@%p9 bra 	$L__BB1_8;
$L__BB1_11:
	setp.ne.s32 	%p10, %r1, 0;
	@%p10 bra 	$L__BB1_13;
	ld.shared.f32 	%f28, [_ZZ19dot_product_kernel2PfS_S_iE5cache];
	cvta.to.global.u64 	%rd19, %rd3;
	atom.global.add.f32 	%f29, [%rd19], %f28;
$L__BB1_13:
	ret;

}


// ===== COMPILED SASS (sm_100) =====

	.target	sm_100

	.elftype	@"ET_EXEC"


//--------------------- .note.nv.tkinfo           --------------------------
	.section	.note.nv.tkinfo,"",@"SHT_NOTE"
	.sectionflags	@"SHF_NOTE_NV_TKINFO"
	.tkinfo
        /*0018*/ 	.word	0x00000002
        /*0030*/ 	.string	""
        /*0030*/ 	.string	"ptxas"
        /*0030*/ 	.string	"Cuda compilation tools, release 13.0, V13.0.88"
        /*0030*/ 	.string	"Build cuda_13.0.r13.0/compiler.36424714_0"
        /*0030*/ 	.string	"-arch sm_100 -m 64 "



//--------------------- .note.nv.cuinfo           --------------------------
	.section	.note.nv.cuinfo,"",@"SHT_NOTE"
	.sectionflags	@"SHF_NOTE_NV_CUINFO"
        /*0018*/ 	.short	0x0002
        /*001a*/ 	.short	0x0064
        /*001c*/ 	.short	0x0082
	.zero		2


//--------------------- .nv.info                  --------------------------
	.section	.nv.info,"",@"SHT_CUDA_INFO"
	.align	4


	//----- nvinfo : EIATTR_REGCOUNT
	.align		4
        /*0000*/ 	.byte	0x04, 0x2f
        /*0002*/ 	.short	(.L_1 - .L_0)
	.align		4
.L_0:
        /*0004*/ 	.word	index@(_Z19dot_product_kernel1PfS_S_i)
        /*0008*/ 	.word	0x0000001b


	//----- nvinfo : EIATTR_FRAME_SIZE
	.align		4
.L_1:
        /*000c*/ 	.byte	0x04, 0x11
        /*000e*/ 	.short	(.L_3 - .L_2)
	.align		4
.L_2:
        /*0010*/ 	.word	index@(_Z19dot_product_kernel1PfS_S_i)
        /*0014*/ 	.word	0x00000000


	//----- nvinfo : EIATTR_REGCOUNT
	.align		4
.L_3:
        /*0018*/ 	.byte	0x04, 0x2f
        /*001a*/ 	.short	(.L_5 - .L_4)
	.align		4
.L_4:
        /*001c*/ 	.word	index@(_Z19dot_product_kernel2PfS_S_i)
        /*0020*/ 	.word	0x00000019


	//----- nvinfo : EIATTR_FRAME_SIZE
	.align		4
.L_5:
        /*0024*/ 	.byte	0x04, 0x11
        /*0026*/ 	.short	(.L_7 - .L_6)
	.align		4
.L_6:
        /*0028*/ 	.word	index@(_Z19dot_product_kernel2PfS_S_i)
        /*002c*/ 	.word	0x00000000


	//----- nvinfo : EIATTR_MIN_STACK_SIZE
	.align		4
.L_7:
        /*0030*/ 	.byte	0x04, 0x12
        /*0032*/ 	.short	(.L_9 - .L_8)
	.align		4
.L_8:
        /*0034*/ 	.word	index@(_Z19dot_product_kernel2PfS_S_i)
        /*0038*/ 	.word	0x00000000


	//----- nvinfo : EIATTR_MIN_STACK_SIZE
	.align		4
.L_9:
        /*003c*/ 	.byte	0x04, 0x12
        /*003e*/ 	.short	(.L_11 - .L_10)
	.align		4
.L_10:
        /*0040*/ 	.word	index@(_Z19dot_product_kernel1PfS_S_i)
        /*0044*/ 	.word	0x00000000
.L_11:


//--------------------- .nv.compat                --------------------------
	.section	.nv.compat,"",@"SHT_CUDA_COMPAT_INFO"
	.align	4
        /*0000*/ 	.byte	0x02, 0x09, 0x00, 0x00, 0x02, 0x02, 0x01, 0x00, 0x02, 0x05, 0x05, 0x00, 0x03, 0x07, 0x01, 0x01
        /*0010*/ 	.byte	0x02, 0x03, 0x00, 0x00, 0x02, 0x06, 0x01, 0x00, 0x04, 0x0b, 0x08, 0x00, 0x09, 0x00, 0x00, 0x00
        /*0020*/ 	.byte	0x00, 0x00, 0x00, 0x00


//--------------------- .nv.info._Z19dot_product_kernel2PfS_S_i --------------------------
	.section	.nv.info._Z19dot_product_kernel2PfS_S_i,"",@"SHT_CUDA_INFO"
	.sectionflags	@""
	.align	4


	//----- nvinfo : EIATTR_CUDA_API_VERSION
	.align		4
        /*0000*/ 	.byte	0x04, 0x37
        /*0002*/ 	.short	(.L_13 - .L_12)
.L_12:
        /*0004*/ 	.word	0x00000082


	//----- nvinfo : EIATTR_KPARAM_INFO
	.align		4
.L_13:
        /*0008*/ 	.byte	0x04, 0x17
        /*000a*/ 	.short	(.L_15 - .L_14)
.L_14:
        /*000c*/ 	.word	0x00000000
        /*0010*/ 	.short	0x0003
        /*0012*/ 	.short	0x0018
        /*0014*/ 	.byte	0x00, 0xf0, 0x11, 0x00


	//----- nvinfo : EIATTR_KPARAM_INFO
	.align		4
.L_15:
        /*0018*/ 	.byte	0x04, 0x17
        /*001a*/ 	.short	(.L_17 - .L_16)
.L_16:
        /*001c*/ 	.word	0x00000000
        /*0020*/ 	.short	0x0002
        /*0022*/ 	.short	0x0010
        /*0024*/ 	.byte	0x00, 0xf5, 0x21, 0x00


	//----- nvinfo : EIATTR_KPARAM_INFO
	.align		4
.L_17:
        /*0028*/ 	.byte	0x04, 0x17
        /*002a*/ 	.short	(.L_19 - .L_18)
.L_18:
        /*002c*/ 	.word	0x00000000
        /*0030*/ 	.short	0x0001
        /*0032*/ 	.short	0x0008
        /*0034*/ 	.byte	0x00, 0xf5, 0x21, 0x00


	//----- nvinfo : EIATTR_KPARAM_INFO
	.align		4
.L_19:
        /*0038*/ 	.byte	0x04, 0x17
        /*003a*/ 	.short	(.L_21 - .L_20)
.L_20:
        /*003c*/ 	.word	0x00000000
        /*0040*/ 	.short	0x0000
        /*0042*/ 	.short	0x0000
        /*0044*/ 	.byte	0x00, 0xf5, 0x21, 0x00


	//----- nvinfo : EIATTR_SPARSE_MMA_MASK
	.align		4
.L_21:
        /*0048*/ 	.byte	0x03, 0x50
        /*004a*/ 	.short	0x0000


	//----- nvinfo : EIATTR_MAXREG_COUNT
	.align		4
        /*004c*/ 	.byte	0x03, 0x1b
        /*004e*/ 	.short	0x00ff


	//----- nvinfo : EIATTR_NUM_BARRIERS
	.align		4
        /*0050*/ 	.byte	0x02, 0x4c
        /*0052*/ 	.byte	0x01
	.zero		1


	//----- nvinfo : EIATTR_MERCURY_ISA_VERSION
	.align		4
        /*0054*/ 	.byte	0x03, 0x5f
        /*0056*/ 	.short	0x0101


	//----- nvinfo : EIATTR_VRC_CTA_INIT_COUNT
	.align		4
        /*0058*/ 	.byte	0x02, 0x4a
	.zero		1
	.zero		1


	//----- nvinfo : EIATTR_EXIT_INSTR_OFFSETS
	.align		4
        /*005c*/ 	.byte	0x04, 0x1c
        /*005e*/ 	.short	(.L_23 - .L_22)


	//   ....[0]....
.L_22:
        /*0060*/ 	.word	0x000006a0


	//   ....[1]....
        /*0064*/ 	.word	0x00000710


	//----- nvinfo : EIATTR_CRS_STACK_SIZE
	.align		4
.L_23:
        /*0068*/ 	.byte	0x04, 0x1e
        /*006a*/ 	.short	(.L_25 - .L_24)
.L_24:
        /*006c*/ 	.word	0x00000000


	//----- nvinfo : EIATTR_CBANK_PARAM_SIZE
	.align		4
.L_25:
        /*0070*/ 	.byte	0x03, 0x19
        /*0072*/ 	.short	0x001c


	//----- nvinfo : EIATTR_PARAM_CBANK
	.align		4
        /*0074*/ 	.byte	0x04, 0x0a
        /*0076*/ 	.short	(.L_27 - .L_26)
	.align		4
.L_26:
        /*0078*/ 	.word	index@(.nv.constant0._Z19dot_product_kernel2PfS_S_i)
        /*007c*/ 	.short	0x0380
        /*007e*/ 	.short	0x001c


	//----- nvinfo : EIATTR_SW_WAR
	.align		4
.L_27:
        /*0080*/ 	.byte	0x04, 0x36
        /*0082*/ 	.short	(.L_29 - .L_28)
.L_28:
        /*0084*/ 	.word	0x00000008
.L_29:


//--------------------- .nv.info._Z19dot_product_kernel1PfS_S_i --------------------------
	.section	.nv.info._Z19dot_product_kernel1PfS_S_i,"",@"SHT_CUDA_INFO"
	.sectionflags	@""
	.align	4


	//----- nvinfo : EIATTR_CUDA_API_VERSION
	.align		4
        /*0000*/ 	.byte	0x04, 0x37
        /*0002*/ 	.short	(.L_31 - .L_30)
.L_30:
        /*0004*/ 	.word	0x00000082


	//----- nvinfo : EIATTR_KPARAM_INFO
	.align		4
.L_31:
        /*0008*/ 	.byte	0x04, 0x17
        /*000a*/ 	.short	(.L_33 - .L_32)
.L_32:
        /*000c*/ 	.word	0x00000000
        /*0010*/ 	.short	0x0003
        /*0012*/ 	.short	0x0018
        /*0014*/ 	.byte	0x00, 0xf0, 0x11, 0x00


	//----- nvinfo : EIATTR_KPARAM_INFO
	.align		4
.L_33:
        /*0018*/ 	.byte	0x04, 0x17
        /*001a*/ 	.short	(.L_35 - .L_34)
.L_34:
        /*001c*/ 	.word	0x00000000
        /*0020*/ 	.short	0x0002
        /*0022*/ 	.short	0x0010
        /*0024*/ 	.byte	0x00, 0xf5, 0x21, 0x00


	//----- nvinfo : EIATTR_KPARAM_INFO
	.align		4
.L_35:
        /*0028*/ 	.byte	0x04, 0x17
        /*002a*/ 	.short	(.L_37 - .L_36)
.L_36:
        /*002c*/ 	.word	0x00000000
        /*0030*/ 	.short	0x0001
        /*0032*/ 	.short	0x0008
        /*0034*/ 	.byte	0x00, 0xf5, 0x21, 0x00


	//----- nvinfo : EIATTR_KPARAM_INFO
	.align		4
.L_37:
        /*0038*/ 	.byte	0x04, 0x17
        /*003a*/ 	.short	(.L_39 - .L_38)
.L_38:
        /*003c*/ 	.word	0x00000000
        /*0040*/ 	.short	0x0000
        /*0042*/ 	.short	0x0000
        /*0044*/ 	.byte	0x00, 0xf5, 0x21, 0x00


	//----- nvinfo : EIATTR_SPARSE_MMA_MASK
	.align		4
.L_39:
        /*0048*/ 	.byte	0x03, 0x50
        /*004a*/ 	.short	0x0000


	//----- nvinfo : EIATTR_MAXREG_COUNT
	.align		4
        /*004c*/ 	.byte	0x03, 0x1b
        /*004e*/ 	.short	0x00ff


	//----- nvinfo : EIATTR_NUM_BARRIERS
	.align		4
        /*0050*/ 	.byte	0x02, 0x4c
        /*0052*/ 	.byte	0x01
	.zero		1


	//----- nvinfo : EIATTR_MERCURY_ISA_VERSION
	.align		4
        /*0054*/ 	.byte	0x03, 0x5f
        /*0056*/ 	.short	0x0101


	//----- nvinfo : EIATTR_VRC_CTA_INIT_COUNT
	.align		4
        /*0058*/ 	.byte	0x02, 0x4a
	.zero		1
	.zero		1


	//----- nvinfo : EIATTR_EXIT_INSTR_OFFSETS
	.align		4
        /*005c*/ 	.byte	0x04, 0x1c
        /*005e*/ 	.short	(.L_41 - .L_40)


	//   ....[0]....
.L_40:
        /*0060*/ 	.word	0x000006b0


	//   ....[1]....
        /*0064*/ 	.word	0x00000730


	//----- nvinfo : EIATTR_CRS_STACK_SIZE
	.align		4
.L_41:
        /*0068*/ 	.byte	0x04, 0x1e
        /*006a*/ 	.short	(.L_43 - .L_42)
.L_42:
        /*006c*/ 	.word	0x00000000


	//----- nvinfo : EIATTR_CBANK_PARAM_SIZE
	.align		4
.L_43:
        /*0070*/ 	.byte	0x03, 0x19
        /*0072*/ 	.short	0x001c


	//----- nvinfo : EIATTR_PARAM_CBANK
	.align		4
        /*0074*/ 	.byte	0x04, 0x0a
        /*0076*/ 	.short	(.L_45 - .L_44)
	.align		4
.L_44:
        /*0078*/ 	.word	index@(.nv.constant0._Z19dot_product_kernel1PfS_S_i)
        /*007c*/ 	.short	0x0380
        /*007e*/ 	.short	0x001c


	//----- nvinfo : EIATTR_SW_WAR
	.align		4
.L_45:
        /*0080*/ 	.byte	0x04, 0x36
        /*0082*/ 	.short	(.L_47 - .L_46)
.L_46:
        /*0084*/ 	.word	0x00000008
.L_47:


//--------------------- .nv.callgraph             --------------------------
	.section	.nv.callgraph,"",@"SHT_CUDA_CALLGRAPH"
	.align	4
	.sectionentsize	8
	.align		4
        /*0000*/ 	.word	0x00000000
	.align		4
        /*0004*/ 	.word	0xffffffff
	.align		4
        /*0008*/ 	.word	0x00000000
	.align		4
        /*000c*/ 	.word	0xfffffffe
	.align		4
        /*0010*/ 	.word	0x00000000
	.align		4
        /*0014*/ 	.word	0xfffffffd
	.align		4
        /*0018*/ 	.word	0x00000000
	.align		4
        /*001c*/ 	.word	0xfffffffc


//--------------------- .text._Z19dot_product_kernel2PfS_S_i --------------------------
	.section	.text._Z19dot_product_kernel2PfS_S_i,"ax",@progbits
	.align	128
        .global         _Z19dot_product_kernel2PfS_S_i
        .type           _Z19dot_product_kernel2PfS_S_i,@function
        .size           _Z19dot_product_kernel2PfS_S_i,(.L_x_20 - _Z19dot_product_kernel2PfS_S_i)
        .other          _Z19dot_product_kernel2PfS_S_i,@"STO_CUDA_ENTRY STV_DEFAULT"
_Z19dot_product_kernel2PfS_S_i:
.text._Z19dot_product_kernel2PfS_S_i:
[----:B------:R-:W-:Y:S01]  /*0000*/  LDC R1, c[0x0][0x37c] ;  /* 0x0000df00ff017b82 */ /* 0x000fe20000000800 */
[----:B------:R-:W0:Y:S07]  /*0010*/  S2R R0, SR_TID.X ;  /* 0x0000000000007919 */ /* 0x000e2e0000002100 */
[----:B------:R-:W0:Y:S01]  /*0020*/  S2UR UR4, SR_CTAID.X ;  /* 0x00000000000479c3 */ /* 0x000e220000002500 */
[----:B------:R-:W1:Y:S01]  /*0030*/  LDCU UR8, c[0x0][0x398] ;  /* 0x00007300ff0877ac */ /* 0x000e620008000800 */
[----:B------:R-:W-:Y:S01]  /*0040*/  BSSY.RECONVERGENT B0, `(.L_x_0) ;  /* 0x0000051000007945 */ /* 0x000fe20003800200 */
[----:B------:R-:W-:Y:S01]  /*0050*/  HFMA2 R4, -RZ, RZ, 0, 0 ;  /* 0x00000000ff047431 */ /* 0x000fe200000001ff */
[----:B------:R-:W2:Y:S04]  /*0060*/  LDCU.64 UR6, c[0x0][0x358] ;  /* 0x00006b00ff0677ac */ /* 0x000ea80008000a00 */
[----:B------:R-:W0:Y:S01]  /*0070*/  LDC R3, c[0x0][0x360] ;  /* 0x0000d800ff037b82 */ /* 0x000e220000000800 */
[----:B------:R-:W3:Y:S01]  /*0080*/  LDCU UR5, c[0x0][0x370] ;  /* 0x00006e00ff0577ac */ /* 0x000ee20008000800 */
[----:B0-----:R-:W-:-:S02]  /*0090*/  IMAD R2, R3, UR4, R0 ;  /* 0x0000000403027c24 */ /* 0x001fc4000f8e0200 */
[----:B---3--:R-:W-:-:S03]  /*00a0*/  IMAD R5, R3, UR5, RZ ;  /* 0x0000000503057c24 */ /* 0x008fc6000f8e02ff */
[----:B-1----:R-:W-:-:S13]  /*00b0*/  ISETP.GE.AND P0, PT, R2, UR8, PT ;  /* 0x0000000802007c0c */ /* 0x002fda000bf06270 */
[----:B--2---:R-:W-:Y:S05]  /*00c0*/  @P0 BRA `(.L_x_1) ;  /* 0x0000000400200947 */ /* 0x004fea0003800000 */
[----:B------:R-:W0:Y:S01]  /*00d0*/  I2F.U32.RP R10, R5 ;  /* 0x00000005000a7306 */ /* 0x000e220000209000 */
[C---:B------:R-:W-:Y:S01]  /*00e0*/  IADD3 R4, PT, PT, R5.reuse, R2, RZ ;  /* 0x0000000205047210 */ /* 0x040fe20007ffe0ff */
[----:B------:R-:W-:Y:S01]  /*00f0*/  IMAD.MOV R11, RZ, RZ, -R5 ;  /* 0x000000ffff0b7224 */ /* 0x000fe200078e0a05 */
[----:B------:R-:W-:Y:S01]  /*0100*/  ISETP.NE.U32.AND P2, PT, R5, RZ, PT ;  /* 0x000000ff0500720c */ /* 0x000fe20003f45070 */
[----:B------:R-:W-:Y:S01]  /*0110*/  BSSY.RECONVERGENT B1, `(.L_x_2) ;  /* 0x0000029000017945 */ /* 0x000fe20003800200 */
[C---:B------:R-:W-:Y:S02]  /*0120*/  ISETP.GE.AND P0, PT, R4.reuse, UR8, PT ;  /* 0x0000000804007c0c */ /* 0x040fe4000bf06270 */
[----:B------:R-:W-:Y:S02]  /*0130*/  VIMNMX R9, PT, PT, R4, UR8, !PT ;  /* 0x0000000804097c48 */ /* 0x000fe4000ffe0100 */
[----:B------:R-:W-:-:S04]  /*0140*/  SEL R8, RZ, 0x1, P0 ;  /* 0x00000001ff087807 */ /* 0x000fc80000000000 */
[----:B------:R-:W-:Y:S01]  /*0150*/  IADD3 R4, PT, PT, R9, -R4, -R8 ;  /* 0x8000000409047210 */ /* 0x000fe20007ffe808 */
[----:B0-----:R-:W0:Y:S02]  /*0160*/  MUFU.RCP R10, R10 ;  /* 0x0000000a000a7308 */ /* 0x001e240000001000 */
[----:B0-----:R-:W-:-:S06]  /*0170*/  IADD3 R6, PT, PT, R10, 0xffffffe, RZ ;  /* 0x0ffffffe0a067810 */ /* 0x001fcc0007ffe0ff */
[----:B------:R0:W1:Y:S02]  /*0180*/  F2I.FTZ.U32.TRUNC.NTZ R7, R6 ;  /* 0x0000000600077305 */ /* 0x000064000021f000 */
[----:B0-----:R-:W-:Y:S02]  /*0190*/  IMAD.MOV.U32 R6, RZ, RZ, RZ ;  /* 0x000000ffff067224 */ /* 0x001fe400078e00ff */
[----:B-1----:R-:W-:-:S04]  /*01a0*/  IMAD R11, R11, R7, RZ ;  /* 0x000000070b0b7224 */ /* 0x002fc800078e02ff */
[----:B------:R-:W-:-:S06]  /*01b0*/  IMAD.HI.U32 R7, R7, R11, R6 ;  /* 0x0000000b07077227 */ /* 0x000fcc00078e0006 */
[----:B------:R-:W-:-:S05]  /*01c0*/  IMAD.HI.U32 R7, R7, R4, RZ ;  /* 0x0000000407077227 */ /* 0x000fca00078e00ff */
[----:B------:R-:W-:-:S05]  /*01d0*/  IADD3 R6, PT, PT, -R7, RZ, RZ ;  /* 0x000000ff07067210 */ /* 0x000fca0007ffe1ff */
[----:B------:R-:W-:-:S05]  /*01e0*/  IMAD R4, R5, R6, R4 ;  /* 0x0000000605047224 */ /* 0x000fca00078e0204 */
[----:B------:R-:W-:-:S13]  /*01f0*/  ISETP.GE.U32.AND P0, PT, R4, R5, PT ;  /* 0x000000050400720c */ /* 0x000fda0003f06070 */
[----:B------:R-:W-:Y:S01]  /*0200*/  @P0 IMAD.IADD R4, R4, 0x1, -R5 ;  /* 0x0000000104040824 */ /* 0x000fe200078e0a05 */
[----:B------:R-:W-:-:S04]  /*0210*/  @P0 IADD3 R7, PT, PT, R7, 0x1, RZ ;  /* 0x0000000107070810 */ /* 0x000fc80007ffe0ff */
[----:B------:R-:W-:-:S13]  /*0220*/  ISETP.GE.U32.AND P1, PT, R4, R5, PT ;  /* 0x000000050400720c */ /* 0x000fda0003f26070 */
[----:B------:R-:W-:Y:S01]  /*0230*/  @P1 VIADD R7, R7, 0x1 ;  /* 0x0000000107071836 */ /* 0x000fe20000000000 */
[----:B------:R-:W-:-:S04]  /*0240*/  @!P2 LOP3.LUT R7, RZ, R5, RZ, 0x33, !PT ;  /* 0x00000005ff07a212 */ /* 0x000fc800078e33ff */
[----:B------:R-:W-:-:S04]  /*0250*/  IADD3 R10, PT, PT, R8, R7, RZ ;  /* 0x00000007080a7210 */ /* 0x000fc80007ffe0ff */
[C---:B------:R-:W-:Y:S02]  /*0260*/  LOP3.LUT R4, R10.reuse, 0x3, RZ, 0xc0, !PT ;  /* 0x000000030a047812 */ /* 0x040fe400078ec0ff */
[----:B------:R-:W-:Y:S02]  /*0270*/  ISETP.GE.U32.AND P1, PT, R10, 0x3, PT ;  /* 0x000000030a00780c */ /* 0x000fe40003f26070 */
[----:B------:R-:W-:Y:S01]  /*0280*/  ISETP.NE.AND P0, PT, R4, 0x3, PT ;  /* 0x000000030400780c */ /* 0x000fe20003f05270 */
[----:B------:R-:W-:-:S12]  /*0290*/  IMAD.MOV.U32 R4, RZ, RZ, RZ ;  /* 0x000000ffff047224 */ /* 0x000fd800078e00ff */
[----:B------:R-:W-:Y:S05]  /*02a0*/  @!P0 BRA `(.L_x_3) ;  /* 0x00000000003c8947 */ /* 0x000fea0003800000 */
[----:B------:R-:W0:Y:S01]  /*02b0*/  LDC.64 R6, c[0x0][0x380] ;  /* 0x0000e000ff067b82 */ /* 0x000e220000000a00 */
[----:B------:R-:W-:-:S04]  /*02c0*/  IADD3 R4, PT, PT, R10, 0x1, RZ ;  /* 0x000000010a047810 */ /* 0x000fc80007ffe0ff */
[----:B------:R-:W-:Y:S01]  /*02d0*/  LOP3.LUT R10, R4, 0x3, RZ, 0xc0, !PT ;  /* 0x00000003040a7812 */ /* 0x000fe200078ec0ff */
[----:B------:R-:W-:Y:S02]  /*02e0*/  IMAD.MOV.U32 R4, RZ, RZ, RZ ;  /* 0x000000ffff047224 */ /* 0x000fe400078e00ff */
[----:B------:R-:W1:Y:S01]  /*02f0*/  LDC.64 R8, c[0x0][0x388] ;  /* 0x0000e200ff087b82 */ /* 0x000e620000000a00 */
[----:B------:R-:W-:-:S07]  /*0300*/  IADD3 R14, PT, PT, -R10, RZ, RZ ;  /* 0x000000ff0a0e7210 */ /* 0x000fce0007ffe1ff */
.L_x_4:
[----:B-1----:R-:W-:-:S04]  /*0310*/  IMAD.WIDE R10, R2, 0x4, R8 ;  /* 0x00000004020a7825 */ /* 0x002fc800078e0208 */
[----:B0-----:R-:W-:Y:S02]  /*0320*/  IMAD.WIDE R12, R2, 0x4, R6 ;  /* 0x00000004020c7825 */ /* 0x001fe400078e0206 */
[----:B------:R-:W2:Y:S04]  /*0330*/  LDG.E R10, desc[UR6][R10.64] ;  /* 0x000000060a0a7981 */ /* 0x000ea8000c1e1900 */
[----:B------:R-:W2:Y:S01]  /*0340*/  LDG.E R13, desc[UR6][R12.64] ;  /* 0x000000060c0d7981 */ /* 0x000ea2000c1e1900 */
[----:B------:R-:W-:Y:S01]  /*0350*/  VIADD R14, R14, 0x1 ;  /* 0x000000010e0e7836 */ /* 0x000fe20000000000 */
[----:B------:R-:W-:-:S04]  /*0360*/  IADD3 R2, PT, PT, R5, R2, RZ ;  /* 0x0000000205027210 */ /* 0x000fc80007ffe0ff */
[----:B------:R-:W-:Y:S01]  /*0370*/  ISETP.NE.AND P0, PT, R14, RZ, PT ;  /* 0x000000ff0e00720c */ /* 0x000fe20003f05270 */
[----:B--2---:R-:W-:-:S12]  /*0380*/  FFMA R4, R13, R10, R4 ;  /* 0x0000000a0d047223 */ /* 0x004fd80000000004 */
[----:B------:R-:W-:Y:S05]  /*0390*/  @P0 BRA `(.L_x_4) ;  /* 0xfffffffc00dc0947 */ /* 0x000fea000383ffff */
.L_x_3:
[----:B------:R-:W-:Y:S05]  /*03a0*/  BSYNC.RECONVERGENT B1 ;  /* 0x0000000000017941 */ /* 0x000fea0003800200 */
.L_x_2:
[----:B------:R-:W-:Y:S05]  /*03b0*/  @!P1 BRA `(.L_x_1) ;  /* 0x0000000000649947 */ /* 0x000fea0003800000 */
.L_x_5:
[----:B------:R-:W0:Y:S08]  /*03c0*/  LDC.64 R6, c[0x0][0x380] ;  /* 0x0000e000ff067b82 */ /* 0x000e300000000a00 */
[----:B------:R-:W1:Y:S01]  /*03d0*/  LDC.64 R8, c[0x0][0x388] ;  /* 0x0000e200ff087b82 */ /* 0x000e620000000a00 */
[----:B0-----:R-:W-:-:S04]  /*03e0*/  IMAD.WIDE R18, R2, 0x4, R6 ;  /* 0x0000000402127825 */ /* 0x001fc800078e0206 */
[----:B------:R-:W-:Y:S02]  /*03f0*/  IMAD.WIDE R10, R5, 0x4, R18 ;  /* 0x00000004050a7825 */ /* 0x000fe400078e0212 */
[----:B------:R-:W2:Y:S02]  /*0400*/  LDG.E R19, desc[UR6][R18.64] ;  /* 0x0000000612137981 */ /* 0x000ea4000c1e1900 */
[----:B-1----:R-:W-:-:S04]  /*0410*/  IMAD.WIDE R20, R2, 0x4, R8 ;  /* 0x0000000402147825 */ /* 0x002fc800078e0208 */
[C---:B------:R-:W-:Y:S02]  /*0420*/  IMAD.WIDE R12, R5.reuse, 0x4, R20 ;  /* 0x00000004050c7825 */ /* 0x040fe400078e0214 */
[----:B------:R-:W2:Y:S02]  /*0430*/  LDG.E R20, desc[UR6][R20.64] ;  /* 0x0000000614147981 */ /* 0x000ea4000c1e1900 */
[C---:B------:R-:W-:Y:S02]  /*0440*/  IMAD.WIDE R14, R5.reuse, 0x4, R10 ;  /* 0x00000004050e7825 */ /* 0x040fe400078e020a */
[----:B------:R-:W3:Y:S02]  /*0450*/  LDG.E R10, desc[UR6][R10.64] ;  /* 0x000000060a0a7981 */ /* 0x000ee4000c1e1900 */
[C---:B------:R-:W-:Y:S02]  /*0460*/  IMAD.WIDE R6, R5.reuse, 0x4, R12 ;  /* 0x0000000405067825 */ /* 0x040fe400078e020c */
[----:B------:R-:W3:Y:S02]  /*0470*/  LDG.E R12, desc[UR6][R12.64] ;  /* 0x000000060c0c7981 */ /* 0x000ee4000c1e1900 */
[----:B------:R-:W-:-:S02]  /*0480*/  IMAD.WIDE R16, R5, 0x4, R14 ;  /* 0x0000000405107825 */ /* 0x000fc400078e020e */
[----:B------:R-:W4:Y:S02]  /*0490*/  LDG.E R22, desc[UR6][R14.64] ;  /* 0x000000060e167981 */ /* 0x000f24000c1e1900 */
[C---:B------:R-:W-:Y:S02]  /*04a0*/  IMAD.WIDE R8, R5.reuse, 0x4, R6 ;  /* 0x0000000405087825 */ /* 0x040fe400078e0206 */
[----:B------:R-:W4:Y:S04]  /*04b0*/  LDG.E R6, desc[UR6][R6.64] ;  /* 0x0000000606067981 */ /* 0x000f28000c1e1900 */
[----:B------:R-:W5:Y:S04]  /*04c0*/  LDG.E R16, desc[UR6][R16.64] ;  /* 0x0000000610107981 */ /* 0x000f68000c1e1900 */
[----:B------:R-:W5:Y:S01]  /*04d0*/  LDG.E R8, desc[UR6][R8.64] ;  /* 0x0000000608087981 */ /* 0x000f62000c1e1900 */
[----:B------:R-:W-:-:S05]  /*04e0*/  IMAD R2, R5, 0x4, R2 ;  /* 0x0000000405027824 */ /* 0x000fca00078e0202 */
[----:B------:R-:W-:Y:S01]  /*04f0*/  ISETP.GE.AND P0, PT, R2, UR8, PT ;  /* 0x0000000802007c0c */ /* 0x000fe2000bf06270 */
[----:B--2---:R-:W-:-:S04]  /*0500*/  FFMA R19, R19, R20, R4 ;  /* 0x0000001413137223 */ /* 0x004fc80000000004 */
[----:B---3--:R-:W-:-:S04]  /*0510*/  FFMA R19, R10, R12, R19 ;  /* 0x0000000c0a137223 */ /* 0x008fc80000000013 */
[----:B----4-:R-:W-:-:S04]  /*0520*/  FFMA R19, R22, R6, R19 ;  /* 0x0000000616137223 */ /* 0x010fc80000000013 */
[----:B-----5:R-:W-:Y:S01]  /*0530*/  FFMA R4, R16, R8, R19 ;  /* 0x0000000810047223 */ /* 0x020fe20000000013 */
[----:B------:R-:W-:Y:S06]  /*0540*/  @!P0 BRA `(.L_x_5) ;  /* 0xfffffffc009c8947 */ /* 0x000fec000383ffff */
.L_x_1:
[----:B------:R-:W-:Y:S05]  /*0550*/  BSYNC.RECONVERGENT B0 ;  /* 0x0000000000007941 */ /* 0x000fea0003800200 */
.L_x_0:
[----:B------:R-:W0:Y:S01]  /*0560*/  S2UR UR5, SR_CgaCtaId ;  /* 0x00000000000579c3 */ /* 0x000e220000008800 */
[----:B------:R-:W-:Y:S01]  /*0570*/  UMOV UR4, 0x400 ;  /* 0x0000040000047882 */ /* 0x000fe20000000000 */
[----:B------:R-:W-:Y:S02]  /*0580*/  ISETP.GE.U32.AND P1, PT, R3, 0x2, PT ;  /* 0x000000020300780c */ /* 0x000fe40003f26070 */
[----:B------:R-:W-:Y:S01]  /*0590*/  ISETP.NE.AND P0, PT, R0, RZ, PT ;  /* 0x000000ff0000720c */ /* 0x000fe20003f05270 */
[----:B0-----:R-:W-:-:S06]  /*05a0*/  ULEA UR4, UR5, UR4, 0x18 ;  /* 0x0000000405047291 */ /* 0x001fcc000f8ec0ff */
[----:B------:R-:W-:-:S05]  /*05b0*/  LEA R5, R0, UR4, 0x2 ;  /* 0x0000000400057c11 */ /* 0x000fca000f8e10ff */
[----:B------:R0:W-:Y:S01]  /*05c0*/  STS [R5], R4 ;  /* 0x0000000405007388 */ /* 0x0001e20000000800 */
[----:B------:R-:W-:Y:S06]  /*05d0*/  BAR.SYNC.DEFER_BLOCKING 0x0 ;  /* 0x0000000000007b1d */ /* 0x000fec0000010000 */
[----:B------:R-:W-:Y:S05]  /*05e0*/  @!P1 BRA `(.L_x_6) ;  /* 0x00000000002c9947 */ /* 0x000fea0003800000 */
.L_x_7:
[----:B------:R-:W-:-:S04]  /*05f0*/  SHF.R.U32.HI R6, RZ, 0x1, R3 ;  /* 0x00000001ff067819 */ /* 0x000fc80000011603 */
[----:B------:R-:W-:-:S13]  /*0600*/  ISETP.GE.U32.AND P1, PT, R0, R6, PT ;  /* 0x000000060000720c */ /* 0x000fda0003f26070 */
[----:B------:R-:W-:Y:S01]  /*0610*/  @!P1 LEA R2, R6, R5, 0x2 ;  /* 0x0000000506029211 */ /* 0x000fe200078e10ff */
[----:B------:R-:W-:Y:S05]  /*0620*/  @!P1 LDS R7, [R5] ;  /* 0x0000000005079984 */ /* 0x000fea0000000800 */
[----:B------:R-:W0:Y:S02]  /*0630*/  @!P1 LDS R2, [R2] ;  /* 0x0000000002029984 */ /* 0x000e240000000800 */
[----:B0-----:R-:W-:-:S05]  /*0640*/  @!P1 FADD R4, R2, R7 ;  /* 0x0000000702049221 */ /* 0x001fca0000000000 */
[----:B------:R1:W-:Y:S01]  /*0650*/  @!P1 STS [R5], R4 ;  /* 0x0000000405009388 */ /* 0x0003e20000000800 */
[----:B------:R-:W-:Y:S01]  /*0660*/  BAR.SYNC.DEFER_BLOCKING 0x0 ;  /* 0x0000000000007b1d */ /* 0x000fe20000010000 */
[----:B------:R-:W-:Y:S01]  /*0670*/  ISETP.GT.U32.AND P1, PT, R3, 0x3, PT ;  /* 0x000000030300780c */ /* 0x000fe20003f24070 */
[----:B------:R-:W-:-:S12]  /*0680*/  IMAD.MOV.U32 R3, RZ, RZ, R6 ;  /* 0x000000ffff037224 */ /* 0x000fd800078e0006 */
[----:B-1----:R-:W-:Y:S05]  /*0690*/  @P1 BRA `(.L_x_7) ;  /* 0xfffffffc00d41947 */ /* 0x002fea000383ffff */
.L_x_6:
[----:B------:R-:W-:Y:S05]  /*06a0*/  @P0 EXIT ;  /* 0x000000000000094d */ /* 0x000fea0003800000 */
[----:B------:R-:W1:Y:S01]  /*06b0*/  S2UR UR5, SR_CgaCtaId ;  /* 0x00000000000579c3 */ /* 0x000e620000008800 */
[----:B------:R-:W-:-:S07]  /*06c0*/  UMOV UR4, 0x400 ;  /* 0x0000040000047882 */ /* 0x000fce0000000000 */
[----:B------:R-:W2:Y:S01]  /*06d0*/  LDC.64 R2, c[0x0][0x390] ;  /* 0x0000e400ff027b82 */ /* 0x000ea20000000a00 */
[----:B-1----:R-:W-:-:S09]  /*06e0*/  ULEA UR4, UR5, UR4, 0x18 ;  /* 0x0000000405047291 */ /* 0x002fd2000f8ec0ff */
[----:B0-----:R-:W2:Y:S04]  /*06f0*/  LDS R5, [UR4] ;  /* 0x00000004ff057984 */ /* 0x001ea80008000800 */
[----:B--2---:R-:W-:Y:S01]  /*0700*/  REDG.E.ADD.F32.FTZ.RN.STRONG.GPU desc[UR6][R2.64], R5 ;  /* 0x00000005020079a6 */ /* 0x004fe2000c12f306 */
[----:B------:R-:W-:Y:S05]  /*0710*/  EXIT ;  /* 0x000000000000794d */ /* 0x000fea0003800000 */
.L_x_8:
[----:B------:R-:W-:-:S00]  /*0720*/  BRA `(.L_x_8) ;  /* 0xfffffffc00fc7947 */ /* 0x000fc0000383ffff */
[----:B------:R-:W-:-:S00]  /*0730*/  NOP ;  /* 0x0000000000007918 */ /* 0x000fc00000000000 */
        /* <DEDUP_REMOVED lines=12> */
.L_x_20:


//--------------------- .text._Z19dot_product_kernel1PfS_S_i --------------------------
	.section	.text._Z19dot_product_kernel1PfS_S_i,"ax",@progbits
	.align	128
        .global         _Z19dot_product_kernel1PfS_S_i
        .type           _Z19dot_product_kernel1PfS_S_i,@function
        .size           _Z19dot_product_kernel1PfS_S_i,(.L_x_21 - _Z19dot_product_kernel1PfS_S_i)
        .other          _Z19dot_product_kernel1PfS_S_i,@"STO_CUDA_ENTRY STV_DEFAULT"
_Z19dot_product_kernel1PfS_S_i:
.text._Z19dot_product_kernel1PfS_S_i:
[----:B------:R-:W-:Y:S01]  /*0000*/  LDC R1, c[0x0][0x37c] ;  /* 0x0000df00ff017b82 */ /* 0x000fe20000000800 */
[----:B------:R-:W0:Y:S01]  /*0010*/  S2R R3, SR_TID.X ;  /* 0x0000000000037919 */ /* 0x000e220000002100 */
[----:B------:R-:W1:Y:S06]  /*0020*/  LDCU UR8, c[0x0][0x360] ;  /* 0x00006c00ff0877ac */ /* 0x000e6c0008000800 */
[----:B------:R-:W2:Y:S01]  /*0030*/  S2UR UR5, SR_CgaCtaId ;  /* 0x00000000000579c3 */ /* 0x000ea20000008800 */
[----:B------:R-:W-:Y:S01]  /*0040*/  BSSY.RECONVERGENT B0, `(.L_x_9) ;  /* 0x0000057000007945 */ /* 0x000fe20003800200 */
[----:B------:R-:W3:Y:S01]  /*0050*/  S2R R0, SR_CTAID.X ;  /* 0x0000000000007919 */ /* 0x000ee20000002500 */
[----:B------:R-:W4:Y:S01]  /*0060*/  LDCU UR9, c[0x0][0x398] ;  /* 0x00007300ff0977ac */ /* 0x000f220008000800 */
[----:B------:R-:W-:-:S04]  /*0070*/  UMOV UR4, 0x400 ;  /* 0x0000040000047882 */ /* 0x000fc80000000000 */
[----:B------:R-:W5:Y:S01]  /*0080*/  LDC R4, c[0x0][0x370] ;  /* 0x0000dc00ff047b82 */ /* 0x000f620000000800 */
[----:B------:R-:W0:Y:S01]  /*0090*/  LDCU.64 UR6, c[0x0][0x358] ;  /* 0x00006b00ff0677ac */ /* 0x000e220008000a00 */
[----:B-1----:R-:W-:Y:S01]  /*00a0*/  MOV R2, UR8 ;  /* 0x0000000800027c02 */ /* 0x002fe20008000f00 */
[----:B--2---:R-:W-:-:S06]  /*00b0*/  ULEA UR4, UR5, UR4, 0x18 ;  /* 0x0000000405047291 */ /* 0x004fcc000f8ec0ff */
[----:B0-----:R-:W-:Y:S01]  /*00c0*/  LEA R5, R3, UR4, 0x2 ;  /* 0x0000000403057c11 */ /* 0x001fe2000f8e10ff */
[----:B-----5:R-:W-:Y:S02]  /*00d0*/  IMAD R4, R4, UR8, RZ ;  /* 0x0000000804047c24 */ /* 0x020fe4000f8e02ff */
[----:B---3--:R-:W-:-:S05]  /*00e0*/  IMAD R7, R0, UR8, R3 ;  /* 0x0000000800077c24 */ /* 0x008fca000f8e0203 */
[----:B----4-:R-:W-:-:S13]  /*00f0*/  ISETP.GE.AND P0, PT, R7, UR9, PT ;  /* 0x0000000907007c0c */ /* 0x010fda000bf06270 */
[----:B------:R-:W-:Y:S05]  /*0100*/  @P0 BRA `(.L_x_10) ;  /* 0x0000000400280947 */ /* 0x000fea0003800000 */
[----:B------:R-:W0:Y:S01]  /*0110*/  I2F.U32.RP R12, R4 ;  /* 0x00000004000c7306 */ /* 0x000e220000209000 */
[C---:B------:R-:W-:Y:S01]  /*0120*/  IMAD.IADD R6, R4.reuse, 0x1, R7 ;  /* 0x0000000104067824 */ /* 0x040fe200078e0207 */
[----:B------:R-:W-:Y:S01]  /*0130*/  IADD3 R13, PT, PT, RZ, -R4, RZ ;  /* 0x80000004ff0d7210 */ /* 0x000fe20007ffe0ff */
[----:B------:R-:W-:Y:S01]  /*0140*/  BSSY.RECONVERGENT B1, `(.L_x_11) ;  /* 0x0000029000017945 */ /* 0x000fe20003800200 */
[----:B------:R-:W-:Y:S02]  /*0150*/  ISETP.NE.U32.AND P2, PT, R4, RZ, PT ;  /* 0x000000ff0400720c */ /* 0x000fe40003f45070 */
[C---:B------:R-:W-:Y:S02]  /*0160*/  ISETP.GE.AND P0, PT, R6.reuse, UR9, PT ;  /* 0x0000000906007c0c */ /* 0x040fe4000bf06270 */
[----:B------:R-:W-:Y:S02]  /*0170*/  VIMNMX R11, PT, PT, R6, UR9, !PT ;  /* 0x00000009060b7c48 */ /* 0x000fe4000ffe0100 */
[----:B------:R-:W-:-:S04]  /*0180*/  SEL R10, RZ, 0x1, P0 ;  /* 0x00000001ff0a7807 */ /* 0x000fc80000000000 */
[----:B------:R-:W-:Y:S01]  /*0190*/  IADD3 R11, PT, PT, R11, -R6, -R10 ;  /* 0x800000060b0b7210 */ /* 0x000fe20007ffe80a */
[----:B0-----:R-:W0:Y:S02]  /*01a0*/  MUFU.RCP R12, R12 ;  /* 0x0000000c000c7308 */ /* 0x001e240000001000 */
[----:B0-----:R-:W-:-:S06]  /*01b0*/  VIADD R8, R12, 0xffffffe ;  /* 0x0ffffffe0c087836 */ /* 0x001fcc0000000000 */
[----:B------:R0:W1:Y:S02]  /*01c0*/  F2I.FTZ.U32.TRUNC.NTZ R9, R8 ;  /* 0x0000000800097305 */ /* 0x000064000021f000 */
[----:B0-----:R-:W-:Y:S02]  /*01d0*/  HFMA2 R8, -RZ, RZ, 0, 0 ;  /* 0x00000000ff087431 */ /* 0x001fe400000001ff */
[----:B-1----:R-:W-:-:S04]  /*01e0*/  IMAD R13, R13, R9, RZ ;  /* 0x000000090d0d7224 */ /* 0x002fc800078e02ff */
[----:B------:R-:W-:-:S06]  /*01f0*/  IMAD.HI.U32 R12, R9, R13, R8 ;  /* 0x0000000d090c7227 */ /* 0x000fcc00078e0008 */
[----:B------:R-:W-:-:S04]  /*0200*/  IMAD.HI.U32 R9, R12, R11, RZ ;  /* 0x0000000b0c097227 */ /* 0x000fc800078e00ff */
[----:B------:R-:W-:-:S04]  /*0210*/  IMAD.MOV R6, RZ, RZ, -R9 ;  /* 0x000000ffff067224 */ /* 0x000fc800078e0a09 */
[----:B------:R-:W-:-:S05]  /*0220*/  IMAD R11, R4, R6, R11 ;  /* 0x00000006040b7224 */ /* 0x000fca00078e020b */
[----:B------:R-:W-:-:S13]  /*0230*/  ISETP.GE.U32.AND P0, PT, R11, R4, PT ;  /* 0x000000040b00720c */ /* 0x000fda0003f06070 */
[----:B------:R-:W-:Y:S01]  /*0240*/  @P0 IADD3 R11, PT, PT, -R4, R11, RZ ;  /* 0x0000000b040b0210 */ /* 0x000fe20007ffe1ff */
[----:B------:R-:W-:-:S03]  /*0250*/  @P0 VIADD R9, R9, 0x1 ;  /* 0x0000000109090836 */ /* 0x000fc60000000000 */
[----:B------:R-:W-:-:S13]  /*0260*/  ISETP.GE.U32.AND P1, PT, R11, R4, PT ;  /* 0x000000040b00720c */ /* 0x000fda0003f26070 */
[----:B------:R-:W-:Y:S02]  /*0270*/  @P1 IADD3 R9, PT, PT, R9, 0x1, RZ ;  /* 0x0000000109091810 */ /* 0x000fe40007ffe0ff */
[----:B------:R-:W-:-:S05]  /*0280*/  @!P2 LOP3.LUT R9, RZ, R4, RZ, 0x33, !PT ;  /* 0x00000004ff09a212 */ /* 0x000fca00078e33ff */
[----:B------:R-:W-:-:S05]  /*0290*/  IMAD.IADD R12, R10, 0x1, R9 ;  /* 0x000000010a0c7824 */ /* 0x000fca00078e0209 */
[C---:B------:R-:W-:Y:S02]  /*02a0*/  LOP3.LUT R6, R12.reuse, 0x3, RZ, 0xc0, !PT ;  /* 0x000000030c067812 */ /* 0x040fe400078ec0ff */
[----:B------:R-:W-:Y:S02]  /*02b0*/  ISETP.GE.U32.AND P1, PT, R12, 0x3, PT ;  /* 0x000000030c00780c */ /* 0x000fe40003f26070 */
[----:B------:R-:W-:Y:S02]  /*02c0*/  ISETP.NE.AND P0, PT, R6, 0x3, PT ;  /* 0x000000030600780c */ /* 0x000fe40003f05270 */
[----:B------:R0:W1:Y:S11]  /*02d0*/  LDS R6, [R5] ;  /* 0x0000000005067984 */ /* 0x0000760000000800 */
[----:B0-----:R-:W-:Y:S05]  /*02e0*/  @!P0 BRA `(.L_x_12) ;  /* 0x0000000000388947 */ /* 0x001fea0003800000 */
[----:B------:R-:W0:Y:S01]  /*02f0*/  LDC.64 R8, c[0x0][0x380] ;  /* 0x0000e000ff087b82 */ /* 0x000e220000000a00 */
[----:B------:R-:W-:-:S04]  /*0300*/  IADD3 R12, PT, PT, R12, 0x1, RZ ;  /* 0x000000010c0c7810 */ /* 0x000fc80007ffe0ff */
[----:B------:R-:W-:-:S03]  /*0310*/  LOP3.LUT R12, R12, 0x3, RZ, 0xc0, !PT ;  /* 0x000000030c0c7812 */ /* 0x000fc600078ec0ff */
[----:B------:R-:W2:Y:S02]  /*0320*/  LDC.64 R10, c[0x0][0x388] ;  /* 0x0000e200ff0a7b82 */ /* 0x000ea40000000a00 */
[----:B------:R-:W-:-:S07]  /*0330*/  IMAD.MOV R16, RZ, RZ, -R12 ;  /* 0x000000ffff107224 */ /* 0x000fce00078e0a0c */
.L_x_13:
[----:B--2---:R-:W-:-:S04]  /*0340*/  IMAD.WIDE R12, R7, 0x4, R10 ;  /* 0x00000004070c7825 */ /* 0x004fc800078e020a */
[----:B0-----:R-:W-:Y:S02]  /*0350*/  IMAD.WIDE R14, R7, 0x4, R8 ;  /* 0x00000004070e7825 */ /* 0x001fe400078e0208 */
[----:B------:R-:W1:Y:S04]  /*0360*/  LDG.E R12, desc[UR6][R12.64] ;  /* 0x000000060c0c7981 */ /* 0x000e68000c1e1900 */
[----:B------:R-:W1:Y:S01]  /*0370*/  LDG.E R15, desc[UR6][R14.64] ;  /* 0x000000060e0f7981 */ /* 0x000e62000c1e1900 */
[----:B------:R-:W-:Y:S02]  /*0380*/  IADD3 R16, PT, PT, R16, 0x1, RZ ;  /* 0x0000000110107810 */ /* 0x000fe40007ffe0ff */
[----:B------:R-:W-:Y:S02]  /*0390*/  IADD3 R7, PT, PT, R4, R7, RZ ;  /* 0x0000000704077210 */ /* 0x000fe40007ffe0ff */
[----:B------:R-:W-:Y:S01]  /*03a0*/  ISETP.NE.AND P0, PT, R16, RZ, PT ;  /* 0x000000ff1000720c */ /* 0x000fe20003f05270 */
[----:B-1----:R-:W-:-:S12]  /*03b0*/  FFMA R6, R15, R12, R6 ;  /* 0x0000000c0f067223 */ /* 0x002fd80000000006 */
[----:B------:R-:W-:Y:S05]  /*03c0*/  @P0 BRA `(.L_x_13) ;  /* 0xfffffffc00dc0947 */ /* 0x000fea000383ffff */
.L_x_12:
[----:B------:R-:W-:Y:S05]  /*03d0*/  BSYNC.RECONVERGENT B1 ;  /* 0x0000000000017941 */ /* 0x000fea0003800200 */
.L_x_11:
[----:B------:R-:W-:Y:S04]  /*03e0*/  BSSY.RECONVERGENT B1, `(.L_x_14) ;  /* 0x000001b000017945 */ /* 0x000fe80003800200 */
[----:B------:R-:W-:Y:S05]  /*03f0*/  @!P1 BRA `(.L_x_15) ;  /* 0x0000000000649947 */ /* 0x000fea0003800000 */
.L_x_16:
[----:B------:R-:W0:Y:S08]  /*0400*/  LDC.64 R8, c[0x0][0x380] ;  /* 0x0000e000ff087b82 */ /* 0x000e300000000a00 */
[----:B------:R-:W2:Y:S01]  /*0410*/  LDC.64 R10, c[0x0][0x388] ;  /* 0x0000e200ff0a7b82 */ /* 0x000ea20000000a00 */
[----:B0-----:R-:W-:-:S04]  /*0420*/  IMAD.WIDE R20, R7, 0x4, R8 ;  /* 0x0000000407147825 */ /* 0x001fc800078e0208 */
[----:B------:R-:W-:Y:S02]  /*0430*/  IMAD.WIDE R8, R4, 0x4, R20 ;  /* 0x0000000404087825 */ /* 0x000fe400078e0214 */
[----:B------:R-:W1:Y:S02]  /*0440*/  LDG.E R21, desc[UR6][R20.64] ;  /* 0x0000000614157981 */ /* 0x000e64000c1e1900 */
[----:B--2---:R-:W-:-:S04]  /*0450*/  IMAD.WIDE R22, R7, 0x4, R10 ;  /* 0x0000000407167825 */ /* 0x004fc800078e020a */
[C---:B------:R-:W-:Y:S02]  /*0460*/  IMAD.WIDE R10, R4.reuse, 0x4, R22 ;  /* 0x00000004040a7825 */ /* 0x040fe400078e0216 */
[----:B------:R-:W1:Y:S02]  /*0470*/  LDG.E R22, desc[UR6][R22.64] ;  /* 0x0000000616167981 */ /* 0x000e64000c1e1900 */
[C---:B------:R-:W-:Y:S02]  /*0480*/  IMAD.WIDE R14, R4.reuse, 0x4, R8 ;  /* 0x00000004040e7825 */ /* 0x040fe400078e0208 */
[----:B------:R-:W2:Y:S02]  /*0490*/  LDG.E R8, desc[UR6][R8.64] ;  /* 0x0000000608087981 */ /* 0x000ea4000c1e1900 */
[C---:B------:R-:W-:Y:S02]  /*04a0*/  IMAD.WIDE R12, R4.reuse, 0x4, R10 ;  /* 0x00000004040c7825 */ /* 0x040fe400078e020a */
[----:B------:R-:W2:Y:S02]  /*04b0*/  LDG.E R10, desc[UR6][R10.64] ;  /* 0x000000060a0a7981 */ /* 0x000ea4000c1e1900 */
[----:B------:R-:W-:-:S02]  /*04c0*/  IMAD.WIDE R16, R4, 0x4, R14 ;  /* 0x0000000404107825 */ /* 0x000fc400078e020e */
[----:B------:R-:W3:Y:S02]  /*04d0*/  LDG.E R24, desc[UR6][R14.64] ;  /* 0x000000060e187981 */ /* 0x000ee4000c1e1900 */
[C---:B------:R-:W-:Y:S02]  /*04e0*/  IMAD.WIDE R18, R4.reuse, 0x4, R12 ;  /* 0x0000000404127825 */ /* 0x040fe400078e020c */
[----:B------:R-:W3:Y:S04]  /*04f0*/  LDG.E R12, desc[UR6][R12.64] ;  /* 0x000000060c0c7981 */ /* 0x000ee8000c1e1900 */
[----:B------:R-:W4:Y:S04]  /*0500*/  LDG.E R16, desc[UR6][R16.64] ;  /* 0x0000000610107981 */ /* 0x000f28000c1e1900 */
[----:B------:R-:W4:Y:S01]  /*0510*/  LDG.E R18, desc[UR6][R18.64] ;  /* 0x0000000612127981 */ /* 0x000f22000c1e1900 */
[----:B------:R-:W-:-:S05]  /*0520*/  IMAD R7, R4, 0x4, R7 ;  /* 0x0000000404077824 */ /* 0x000fca00078e0207 */
[----:B------:R-:W-:Y:S01]  /*0530*/  ISETP.GE.AND P0, PT, R7, UR9, PT ;  /* 0x0000000907007c0c */ /* 0x000fe2000bf06270 */
[----:B-1----:R-:W-:-:S04]  /*0540*/  FFMA R21, R21, R22, R6 ;  /* 0x0000001615157223 */ /* 0x002fc80000000006 */
[----:B--2---:R-:W-:-:S04]  /*0550*/  FFMA R21, R8, R10, R21 ;  /* 0x0000000a08157223 */ /* 0x004fc80000000015 */
[----:B---3--:R-:W-:-:S04]  /*0560*/  FFMA R21, R24, R12, R21 ;  /* 0x0000000c18157223 */ /* 0x008fc80000000015 */
[----:B----4-:R-:W-:Y:S01]  /*0570*/  FFMA R6, R16, R18, R21 ;  /* 0x0000001210067223 */ /* 0x010fe20000000015 */
[----:B------:R-:W-:Y:S06]  /*0580*/  @!P0 BRA `(.L_x_16) ;  /* 0xfffffffc009c8947 */ /* 0x000fec000383ffff */
.L_x_15:
[----:B------:R-:W-:Y:S05]  /*0590*/  BSYNC.RECONVERGENT B1 ;  /* 0x0000000000017941 */ /* 0x000fea0003800200 */
.L_x_14:
[----:B-1----:R0:W-:Y:S02]  /*05a0*/  STS [R5], R6 ;  /* 0x0000000605007388 */ /* 0x0021e40000000800 */
.L_x_10:
[----:B------:R-:W-:Y:S05]  /*05b0*/  BSYNC.RECONVERGENT B0 ;  /* 0x0000000000007941 */ /* 0x000fea0003800200 */
.L_x_9:
[----:B------:R-:W-:Y:S01]  /*05c0*/  BAR.SYNC.DEFER_BLOCKING 0x0 ;  /* 0x0000000000007b1d */ /* 0x000fe20000010000 */
[----:B------:R-:W-:Y:S02]  /*05d0*/  ISETP.GE.U32.AND P1, PT, R2, 0x2, PT ;  /* 0x000000020200780c */ /* 0x000fe40003f26070 */
[----:B------:R-:W-:-:S11]  /*05e0*/  ISETP.NE.AND P0, PT, R3, RZ, PT ;  /* 0x000000ff0300720c */ /* 0x000fd60003f05270 */
[----:B------:R-:W-:Y:S05]  /*05f0*/  @!P1 BRA `(.L_x_17) ;  /* 0x00000000002c9947 */ /* 0x000fea0003800000 */
.L_x_18:
        /* <DEDUP_REMOVED lines=8> */
[----:B------:R-:W-:Y:S02]  /*0680*/  ISETP.GT.U32.AND P1, PT, R2, 0x3, PT ;  /* 0x000000030200780c */ /* 0x000fe40003f24070 */
[----:B------:R-:W-:-:S11]  /*0690*/  MOV R2, R8 ;  /* 0x0000000800027202 */ /* 0x000fd60000000f00 */
[----:B-1----:R-:W-:Y:S05]  /*06a0*/  @P1 BRA `(.L_x_18) ;  /* 0xfffffffc00d41947 */ /* 0x002fea000383ffff */
.L_x_17:
[----:B------:R-:W-:Y:S05]  /*06b0*/  @P0 EXIT ;  /* 0x000000000000094d */ /* 0x000fea0003800000 */
[----:B------:R-:W1:Y:S01]  /*06c0*/  S2UR UR5, SR_CgaCtaId ;  /* 0x00000000000579c3 */ /* 0x000e620000008800 */
[----:B------:R-:W-:-:S07]  /*06d0*/  UMOV UR4, 0x400 ;  /* 0x0000040000047882 */ /* 0x000fce0000000000 */
[----:B------:R-:W2:Y:S01]  /*06e0*/  LDC.64 R2, c[0x0][0x390] ;  /* 0x0000e400ff027b82 */ /* 0x000ea20000000a00 */
[----:B-1----:R-:W-:Y:S01]  /*06f0*/  ULEA UR4, UR5, UR4, 0x18 ;  /* 0x0000000405047291 */ /* 0x002fe2000f8ec0ff */
[----:B--2---:R-:W-:-:S08]  /*0700*/  IMAD.WIDE.U32 R2, R0, 0x4, R2 ;  /* 0x0000000400027825 */ /* 0x004fd000078e0002 */
[----:B0-----:R-:W0:Y:S04]  /*0710*/  LDS R5, [UR4] ;  /* 0x00000004ff057984 */ /* 0x001e280008000800 */
[----:B0-----:R-:W-:Y:S01]  /*0720*/  STG.E desc[UR6][R2.64], R5 ;  /* 0x0000000502007986 */ /* 0x001fe2000c101906 */
[----:B------:R-:W-:Y:S05]  /*0730*/  EXIT ;  /* 0x000000000000794d */ /* 0x000fea0003800000 */
.L_x_19:
        /* <DEDUP_REMOVED lines=12> */
.L_x_21:


//--------------------- .nv.shared._Z19dot_product_kernel2PfS_S_i --------------------------
	.section	.nv.shared._Z19dot_product_kernel2PfS_S_i,"aw",@nobits
	.sectionflags	@""
	.align	4
.nv.shared._Z19dot_product_kernel2PfS_S_i:
	.zero		3072


//--------------------- .nv.shared.reserved.0     --------------------------
	.section	.nv.shared.reserved.0,"aw",@nobits
	.weak		__nv_reservedSMEM_offset_0_alias
	.size		__nv_reservedSMEM_offset_0_alias, 0, 64
	.other		__nv_reservedSMEM_offset_0_alias,@"STO_CUDA_RESERVED_SHARED STV_DEFAULT"
__nv_reservedSMEM_offset_0_alias:
	.zero		0
	.zero		64


//--------------------- .nv.shared._Z19dot_product_kernel1PfS_S_i --------------------------
	.section	.nv.shared._Z19dot_product_kernel1PfS_S_i,"aw",@nobits
	.sectionflags	@""
	.align	4
.nv.shared._Z19dot_product_kernel1PfS_S_i:
	.zero		3072


//--------------------- .nv.constant0._Z19dot_product_kernel2PfS_S_i --------------------------
	.section	.nv.constant0._Z19dot_product_kernel2PfS_S_i,"a",@progbits
	.sectionflags	@""
	.align	4
.nv.constant0._Z19dot_product_kernel2PfS_S_i:
	.zero		924


//--------------------- .nv.constant0._Z19dot_product_kernel1PfS_S_i --------------------------
	.section	.nv.constant0._Z19dot_product_kernel1PfS_S_i,"a",@progbits
	.sectionflags	@""
	.align	4
.nv.constant0._Z19dot_product_kernel1PfS_S_i:
	.zero		924


//--------------------- SYMBOLS --------------------------

	.type		.nv.reservedSmem.offset0,@object
	.size		.nv.reservedSmem.offset0,0x4
	.type		.nv.reservedSmem.cap,@object
	.size		.nv.reservedSmem.cap,0x4
